//
// Generated by NVIDIA NVVM Compiler
//
// Compiler Build ID: CL-36424714
// Cuda compilation tools, release 13.0, V13.0.88
// Based on NVVM 20.0.0
//

.version 9.0
.target sm_100
.address_size 64

	// .globl	_Z3setPii

.visible .entry _Z3setPii(
	.param .u64 .ptr .align 1 _Z3setPii_param_0,
	.param .u32 _Z3setPii_param_1
)
{
	.reg .b32 	%r<5>;
	.reg .b64 	%rd<5>;

	ld.param.u64 	%rd1, [_Z3setPii_param_0];
	cvta.to.global.u64 	%rd2, %rd1;
	mov.u32 	%r1, %ctaid.x;
	mov.u32 	%r2, %ntid.x;
	mov.u32 	%r3, %tid.x;
	mad.lo.s32 	%r4, %r1, %r2, %r3;
	mul.wide.s32 	%rd3, %r4, 4;
	add.s64 	%rd4, %rd2, %rd3;
	st.global.u32 	[%rd4], %r4;
	ret;

}


// ===== COMPILED SASS (sm_100) =====

	.target	sm_100

	.elftype	@"ET_EXEC"


//--------------------- .note.nv.tkinfo           --------------------------
	.section	.note.nv.tkinfo,"",@"SHT_NOTE"
	.sectionflags	@"SHF_NOTE_NV_TKINFO"
	.tkinfo
        /*0018*/ 	.word	0x00000002
        /*0030*/ 	.string	""
        /*0030*/ 	.string	"ptxas"
        /*0030*/ 	.string	"Cuda compilation tools, release 13.0, V13.0.88"
        /*0030*/ 	.string	"Build cuda_13.0.r13.0/compiler.36424714_0"
        /*0030*/ 	.string	"-arch sm_100 -m 64 "



//--------------------- .note.nv.cuinfo           --------------------------
	.section	.note.nv.cuinfo,"",@"SHT_NOTE"
	.sectionflags	@"SHF_NOTE_NV_CUINFO"
        /*0018*/ 	.short	0x0002
        /*001a*/ 	.short	0x0064
        /*001c*/ 	.short	0x0082
	.zero		2


//--------------------- .nv.info                  --------------------------
	.section	.nv.info,"",@"SHT_CUDA_INFO"
	.align	4


	//----- nvinfo : EIATTR_REGCOUNT
	.align		4
        /*0000*/ 	.byte	0x04, 0x2f
        /*0002*/ 	.short	(.L_1 - .L_0)
	.align		4
.L_0:
        /*0004*/ 	.word	index@(_Z3setPii)
        /*0008*/ 	.word	0x00000008


	//----- nvinfo : EIATTR_FRAME_SIZE
	.align		4
.L_1:
        /*000c*/ 	.byte	0x04, 0x11
        /*000e*/ 	.short	(.L_3 - .L_2)
	.align		4
.L_2:
        /*0010*/ 	.word	index@(_Z3setPii)
        /*0014*/ 	.word	0x00000000


	//----- nvinfo : EIATTR_MIN_STACK_SIZE
	.align		4
.L_3:
        /*0018*/ 	.byte	0x04, 0x12
        /*001a*/ 	.short	(.L_5 - .L_4)
	.align		4
.L_4:
        /*001c*/ 	.word	index@(_Z3setPii)
        /*0020*/ 	.word	0x00000000
.L_5:


//--------------------- .nv.compat                --------------------------
	.section	.nv.compat,"",@"SHT_CUDA_COMPAT_INFO"
	.align	4
        /*0000*/ 	.byte	0x02, 0x09, 0x00, 0x00, 0x02, 0x02, 0x01, 0x00, 0x02, 0x05, 0x05, 0x00, 0x03, 0x07, 0x01, 0x01
        /*0010*/ 	.byte	0x02, 0x03, 0x00, 0x00, 0x02, 0x06, 0x01, 0x00, 0x04, 0x0b, 0x08, 0x00, 0x09, 0x00, 0x00, 0x00
        /*0020*/ 	.byte	0x00, 0x00, 0x00, 0x00


//--------------------- .nv.info._Z3setPii        --------------------------
	.section	.nv.info._Z3setPii,"",@"SHT_CUDA_INFO"
	.sectionflags	@""
	.align	4


	//----- nvinfo : EIATTR_CUDA_API_VERSION
	.align		4
        /*0000*/ 	.byte	0x04, 0x37
        /*0002*/ 	.short	(.L_7 - .L_6)
.L_6:
        /*0004*/ 	.word	0x00000082


	//----- nvinfo : EIATTR_KPARAM_INFO
	.align		4
.L_7:
        /*0008*/ 	.byte	0x04, 0x17
        /*000a*/ 	.short	(.L_9 - .L_8)
.L_8:
        /*000c*/ 	.word	0x00000000
        /*0010*/ 	.short	0x0001
        /*0012*/ 	.short	0x0008
        /*0014*/ 	.byte	0x00, 0xf0, 0x11, 0x00


	//----- nvinfo : EIATTR_KPARAM_INFO
	.align		4
.L_9:
        /*0018*/ 	.byte	0x04, 0x17
        /*001a*/ 	.short	(.L_11 - .L_10)
.L_10:
        /*001c*/ 	.word	0x00000000
        /*0020*/ 	.short	0x0000
        /*0022*/ 	.short	0x0000
        /*0024*/ 	.byte	0x00, 0xf5, 0x21, 0x00


	//----- nvinfo : EIATTR_SPARSE_MMA_MASK
	.align		4
.L_11:
        /*0028*/ 	.byte	0x03, 0x50
        /*002a*/ 	.short	0x0000


	//----- nvinfo : EIATTR_MAXREG_COUNT
	.align		4
        /*002c*/ 	.byte	0x03, 0x1b
        /*002e*/ 	.short	0x00ff


	//----- nvinfo : EIATTR_MERCURY_ISA_VERSION
	.align		4
        /*0030*/ 	.byte	0x03, 0x5f
        /*0032*/ 	.short	0x0101


	//----- nvinfo : EIATTR_VRC_CTA_INIT_COUNT
	.align		4
        /*0034*/ 	.byte	0x02, 0x4a
	.zero		1
	.zero		1


	//----- nvinfo : EIATTR_EXIT_INSTR_OFFSETS
	.align		4
        /*0038*/ 	.byte	0x04, 0x1c
        /*003a*/ 	.short	(.L_13 - .L_12)


	//   ....[0]....
.L_12:
        /*003c*/ 	.word	0x00000090


	//----- nvinfo : EIATTR_CBANK_PARAM_SIZE
	.align		4
.L_13:
        /*0040*/ 	.byte	0x03, 0x19
        /*0042*/ 	.short	0x000c


	//----- nvinfo : EIATTR_PARAM_CBANK
	.align		4
        /*0044*/ 	.byte	0x04, 0x0a
        /*0046*/ 	.short	(.L_15 - .L_14)
	.align		4
.L_14:
        /*0048*/ 	.word	index@(.nv.constant0._Z3setPii)
        /*004c*/ 	.short	0x0380
        /*004e*/ 	.short	0x000c


	//----- nvinfo : EIATTR_SW_WAR
	.align		4
.L_15:
        /*0050*/ 	.byte	0x04, 0x36
        /*0052*/ 	.short	(.L_17 - .L_16)
.L_16:
        /*0054*/ 	.word	0x00000008
.L_17:


//--------------------- .nv.callgraph             --------------------------
	.section	.nv.callgraph,"",@"SHT_CUDA_CALLGRAPH"
	.align	4
	.sectionentsize	8
	.align		4
        /*0000*/ 	.word	0x00000000
	.align		4
        /*0004*/ 	.word	0xffffffff
	.align		4
        /*0008*/ 	.word	0x00000000
	.align		4
        /*000c*/ 	.word	0xfffffffe
	.align		4
        /*0010*/ 	.word	0x00000000
	.align		4
        /*0014*/ 	.word	0xfffffffd
	.align		4
        /*0018*/ 	.word	0x00000000
	.align		4
        /*001c*/ 	.word	0xfffffffc


//--------------------- .text._Z3setPii           --------------------------
	.section	.text._Z3setPii,"ax",@progbits
	.align	128
        .global         _Z3setPii
        .type           _Z3setPii,@function
        .size           _Z3setPii,(.L_x_1 - _Z3setPii)
        .other          _Z3setPii,@"STO_CUDA_ENTRY STV_DEFAULT"
_Z3setPii:
.text._Z3setPii:
[----:B------:R-:W-:Y:S01]  /*0000*/  LDC R1, c[0x0][0x37c] ;  /* 0x0000df00ff017b82 */ /* 0x000fe20000000800 */
[----:B------:R-:W0:Y:S07]  /*0010*/  S2R R0, SR_TID.X ;  /* 0x0000000000007919 */ /* 0x000e2e0000002100 */
[----:B------:R-:W0:Y:S01]  /*0020*/  S2UR UR6, SR_CTAID.X ;  /* 0x00000000000679c3 */ /* 0x000e220000002500 */
[----:B------:R-:W1:Y:S07]  /*0030*/  LDCU.64 UR4, c[0x0][0x358] ;  /* 0x00006b00ff0477ac */ /* 0x000e6e0008000a00 */
[----:B------:R-:W0:Y:S08]  /*0040*/  LDC R5, c[0x0][0x360] ;  /* 0x0000d800ff057b82 */ /* 0x000e300000000800 */
[----:B------:R-:W2:Y:S01]  /*0050*/  LDC.64 R2, c[0x0][0x380] ;  /* 0x0000e000ff027b82 */ /* 0x000ea20000000a00 */
[----:B0-----:R-:W-:-:S04]  /*0060*/  IMAD R5, R5, UR6, R0 ;  /* 0x0000000605057c24 */ /* 0x001fc8000f8e0200 */
[----:B--2---:R-:W-:-:S05]  /*0070*/  IMAD.WIDE R2, R5, 0x4, R2 ;  /* 0x0000000405027825 */ /* 0x004fca00078e0202 */
[----:B-1----:R-:W-:Y:S01]  /*0080*/  STG.E desc[UR4][R2.64], R5 ;  /* 0x0000000502007986 */ /* 0x002fe2000c101904 */
[----:B------:R-:W-:Y:S05]  /*0090*/  EXIT ;  /* 0x000000000000794d */ /* 0x000fea0003800000 */
.L_x_0:
[----:B------:R-:W-:-:S00]  /*00a0*/  BRA `(.L_x_0) ;  /* 0xfffffffc00fc7947 */ /* 0x000fc0000383ffff */
[----:B------:R-:W-:-:S00]  /*00b0*/  NOP ;  /* 0x0000000000007918 */ /* 0x000fc00000000000 */
        /* <DEDUP_REMOVED lines=12> */
.L_x_1:


//--------------------- .nv.shared.reserved.0     --------------------------
	.section	.nv.shared.reserved.0,"aw",@nobits
	.weak		__nv_reservedSMEM_offset_0_alias
	.size		__nv_reservedSMEM_offset_0_alias, 0, 64
	.other		__nv_reservedSMEM_offset_0_alias,@"STO_CUDA_RESERVED_SHARED STV_DEFAULT"
__nv_reservedSMEM_offset_0_alias:
	.zero		0
	.zero		64


//--------------------- .nv.constant0._Z3setPii   --------------------------
	.section	.nv.constant0._Z3setPii,"a",@progbits
	.sectionflags	@""
	.align	4
.nv.constant0._Z3setPii:
	.zero		908


//--------------------- SYMBOLS --------------------------

	.type		.nv.reservedSmem.offset0,@object
	.size		.nv.reservedSmem.offset0,0x4
